	.headerflags	@"EF_CUDA_TEXMODE_UNIFIED EF_CUDA_64BIT_ADDRESS EF_CUDA_ACCELERATORS EF_CUDA_SM90 EF_CUDA_VIRTUAL_SM(EF_CUDA_SM90)"
	.elftype	@"ET_EXEC"


//--------------------- .nv.info                  --------------------------
	.section	.nv.info,"",@"SHT_CUDA_INFO"
	.align	4


	//----- nvinfo : EIATTR_REGCOUNT
	.align		4
        /*0000*/ 	.byte	0x04, 0x2f
        /*0002*/ 	.short	(.L_3 - .L_2)
	.align		4
.L_2:
        /*0004*/ 	.word	index@(triton_poi_fused__native_batch_norm_legit_no_training_constant_pad_nd_relu_6)
        /*0008*/ 	.word	0x0000001e


	//----- nvinfo : EIATTR_MIN_STACK_SIZE
	.align		4
.L_3:
        /*000c*/ 	.byte	0x04, 0x12
        /*000e*/ 	.short	(.L_5 - .L_4)
	.align		4
.L_4:
        /*0010*/ 	.word	index@(triton_poi_fused__native_batch_norm_legit_no_training_constant_pad_nd_relu_6)
        /*0014*/ 	.word	0x00000000


	//----- nvinfo : EIATTR_FRAME_SIZE
	.align		4
.L_5:
        /*0018*/ 	.byte	0x04, 0x11
        /*001a*/ 	.short	(.L_7 - .L_6)
	.align		4
.L_6:
        /*001c*/ 	.word	index@(triton_poi_fused__native_batch_norm_legit_no_training_constant_pad_nd_relu_6)
        /*0020*/ 	.word	0x00000000


	//----- nvinfo : EIATTR_MIN_STACK_SIZE
	.align		4
.L_7:
        /*0024*/ 	.byte	0x04, 0x12
        /*0026*/ 	.short	(.L_9 - .L_8)
	.align		4
.L_8:
        /*0028*/ 	.word	index@(triton_poi_fused__native_batch_norm_legit_no_training_constant_pad_nd_relu_6)
        /*002c*/ 	.word	0x00000000
.L_9:


//--------------------- .nv.info.triton_poi_fused__native_batch_norm_legit_no_training_constant_pad_nd_relu_6 --------------------------
	.section	.nv.info.triton_poi_fused__native_batch_norm_legit_no_training_constant_pad_nd_relu_6,"",@"SHT_CUDA_INFO"
	.sectionflags	@""
	.align	4


	//----- nvinfo : EIATTR_CUDA_API_VERSION
	.align		4
        /*0000*/ 	.byte	0x04, 0x37
        /*0002*/ 	.short	(.L_11 - .L_10)
.L_10:
        /*0004*/ 	.word	0x0000007c


	//----- nvinfo : EIATTR_KPARAM_INFO
	.align		4
.L_11:
        /*0008*/ 	.byte	0x04, 0x17
        /*000a*/ 	.short	(.L_13 - .L_12)
.L_12:
        /*000c*/ 	.word	0x00000000
        /*0010*/ 	.short	0x0006
        /*0012*/ 	.short	0x0030
        /*0014*/ 	.byte	0x00, 0xf0, 0x11, 0x00


	//----- nvinfo : EIATTR_KPARAM_INFO
	.align		4
.L_13:
        /*0018*/ 	.byte	0x04, 0x17
        /*001a*/ 	.short	(.L_15 - .L_14)
.L_14:
        /*001c*/ 	.word	0x00000000
        /*0020*/ 	.short	0x0005
        /*0022*/ 	.short	0x0028
        /*0024*/ 	.byte	0x00, 0xf4, 0x21, 0x00


	//----- nvinfo : EIATTR_KPARAM_INFO
	.align		4
.L_15:
        /*0028*/ 	.byte	0x04, 0x17
        /*002a*/ 	.short	(.L_17 - .L_16)
.L_16:
        /*002c*/ 	.word	0x00000000
        /*0030*/ 	.short	0x0004
        /*0032*/ 	.short	0x0020
        /*0034*/ 	.byte	0x00, 0xf4, 0x21, 0x00


	//----- nvinfo : EIATTR_KPARAM_INFO
	.align		4
.L_17:
        /*0038*/ 	.byte	0x04, 0x17
        /*003a*/ 	.short	(.L_19 - .L_18)
.L_18:
        /*003c*/ 	.word	0x00000000
        /*0040*/ 	.short	0x0003
        /*0042*/ 	.short	0x0018
        /*0044*/ 	.byte	0x00, 0xf4, 0x21, 0x00


	//----- nvinfo : EIATTR_KPARAM_INFO
	.align		4
.L_19:
        /*0048*/ 	.byte	0x04, 0x17
        /*004a*/ 	.short	(.L_21 - .L_20)
.L_20:
        /*004c*/ 	.word	0x00000000
        /*0050*/ 	.short	0x0002
        /*0052*/ 	.short	0x0010
        /*0054*/ 	.byte	0x00, 0xf4, 0x21, 0x00


	//----- nvinfo : EIATTR_KPARAM_INFO
	.align		4
.L_21:
        /*0058*/ 	.byte	0x04, 0x17
        /*005a*/ 	.short	(.L_23 - .L_22)
.L_22:
        /*005c*/ 	.word	0x00000000
        /*0060*/ 	.short	0x0001
        /*0062*/ 	.short	0x0008
        /*0064*/ 	.byte	0x00, 0xf4, 0x21, 0x00


	//----- nvinfo : EIATTR_KPARAM_INFO
	.align		4
.L_23:
        /*0068*/ 	.byte	0x04, 0x17
        /*006a*/ 	.short	(.L_25 - .L_24)
.L_24:
        /*006c*/ 	.word	0x00000000
        /*0070*/ 	.short	0x0000
        /*0072*/ 	.short	0x0000
        /*0074*/ 	.byte	0x00, 0xf4, 0x21, 0x00


	//----- nvinfo : EIATTR_SPARSE_MMA_MASK
	.align		4
.L_25:
        /*0078*/ 	.byte	0x03, 0x50
        /*007a*/ 	.short	0x0000


	//----- nvinfo : EIATTR_MAXREG_COUNT
	.align		4
        /*007c*/ 	.byte	0x03, 0x1b
        /*007e*/ 	.short	0x00ff


	//----- nvinfo : EIATTR_EXIT_INSTR_OFFSETS
	.align		4
        /*0080*/ 	.byte	0x04, 0x1c
        /*0082*/ 	.short	(.L_27 - .L_26)


	//   ....[0]....
.L_26:
        /*0084*/ 	.word	0x00000ba0


	//----- nvinfo : EIATTR_REQNTID
	.align		4
.L_27:
        /*0088*/ 	.byte	0x04, 0x10
        /*008a*/ 	.short	(.L_29 - .L_28)
.L_28:
        /*008c*/ 	.word	0x00000080
        /*0090*/ 	.word	0x00000001
        /*0094*/ 	.word	0x00000001


	//----- nvinfo : EIATTR_CBANK_PARAM_SIZE
	.align		4
.L_29:
        /*0098*/ 	.byte	0x03, 0x19
        /*009a*/ 	.short	0x0034


	//----- nvinfo : EIATTR_PARAM_CBANK
	.align		4
        /*009c*/ 	.byte	0x04, 0x0a
        /*009e*/ 	.short	(.L_31 - .L_30)
	.align		4
.L_30:
        /*00a0*/ 	.word	index@(.nv.constant0.triton_poi_fused__native_batch_norm_legit_no_training_constant_pad_nd_relu_6)
        /*00a4*/ 	.short	0x0210
        /*00a6*/ 	.short	0x0034


	//----- nvinfo : EIATTR_SW_WAR
	.align		4
.L_31:
        /*00a8*/ 	.byte	0x04, 0x36
        /*00aa*/ 	.short	(.L_33 - .L_32)
.L_32:
        /*00ac*/ 	.word	0x00000008
.L_33:


//--------------------- .nv.callgraph             --------------------------
	.section	.nv.callgraph,"",@"SHT_CUDA_CALLGRAPH"
	.align	4
	.sectionentsize	8
	.align		4
        /*0000*/ 	.word	0x00000000
	.align		4
        /*0004*/ 	.word	0xffffffff
	.align		4
        /*0008*/ 	.word	0x00000000
	.align		4
        /*000c*/ 	.word	0xfffffffe
	.align		4
        /*0010*/ 	.word	0x00000000
	.align		4
        /*0014*/ 	.word	0xfffffffd
	.align		4
        /*0018*/ 	.word	0x00000000
	.align		4
        /*001c*/ 	.word	0xfffffffc


//--------------------- .nv.constant4             --------------------------
	.section	.nv.constant4,"a",@progbits
	.align	8
	.align		8
.nv.constant4:
        /*0000*/ 	.dword	_$_str
	.align		8
        /*0008*/ 	.dword	_$_str_$_2


//--------------------- .text.triton_poi_fused__native_batch_norm_legit_no_training_constant_pad_nd_relu_6 --------------------------
	.section	.text.triton_poi_fused__native_batch_norm_legit_no_training_constant_pad_nd_relu_6,"ax",@progbits
	.align	128
        .global         triton_poi_fused__native_batch_norm_legit_no_training_constant_pad_nd_relu_6
        .type           triton_poi_fused__native_batch_norm_legit_no_training_constant_pad_nd_relu_6,@function
        .size           triton_poi_fused__native_batch_norm_legit_no_training_constant_pad_nd_relu_6,(.L_x_1 - triton_poi_fused__native_batch_norm_legit_no_training_constant_pad_nd_relu_6)
        .other          triton_poi_fused__native_batch_norm_legit_no_training_constant_pad_nd_relu_6,@"STO_CUDA_ENTRY STV_DEFAULT"
triton_poi_fused__native_batch_norm_legit_no_training_constant_pad_nd_relu_6:
.text.triton_poi_fused__native_batch_norm_legit_no_training_constant_pad_nd_relu_6:
[----:B------:R-:W-:Y:S01]  /*0000*/  LDC R1, c[0x0][0x28] ;  /* 0x00000a00ff017b82 */ /* 0x000fe20000000800 */
[----:B------:R-:W1:Y:S01]  /*0010*/  S2R R0, SR_TID.X ;  /* 0x0000000000007919 */ /* 0x000e620000002100 */
[----:B------:R-:W-:Y:S01]  /*0020*/  CS2R R14, SRZ ;  /* 0x00000000000e7805 */ /* 0x000fe2000001ff00 */
[----:B------:R-:W-:Y:S01]  /*0030*/  ULDC.64 UR4, c[0x0][0x208] ;  /* 0x0000820000047ab9 */ /* 0x000fe20000000a00 */
[----:B------:R-:W-:Y:S01]  /*0040*/  CS2R R18, SRZ ;  /* 0x0000000000127805 */ /* 0x000fe2000001ff00 */
[----:B------:R-:W2:Y:S01]  /*0050*/  S2R R3, SR_CTAID.X ;  /* 0x0000000000037919 */ /* 0x000ea20000002500 */
[----:B------:R-:W-:Y:S01]  /*0060*/  IMAD.MOV.U32 R20, RZ, RZ, RZ ;  /* 0x000000ffff147224 */ /* 0x000fe200078e00ff */
[----:B------:R-:W-:Y:S01]  /*0070*/  ULDC.64 UR6, c[0x0][0x210] ;  /* 0x0000840000067ab9 */ /* 0x000fe20000000a00 */
[----:B-1----:R-:W-:Y:S01]  /*0080*/  IMAD.SHL.U32 R0, R0, 0x4, RZ ;  /* 0x0000000400007824 */ /* 0x002fe200078e00ff */
[----:B--2---:R-:W-:-:S04]  /*0090*/  SHF.R.S32.HI R7, RZ, 0x16, R3 ;  /* 0x00000016ff077819 */ /* 0x004fc80000011403 */
[----:B------:R-:W-:Y:S02]  /*00a0*/  LOP3.LUT R0, R0, 0x1fc, RZ, 0xc0, !PT ;  /* 0x000001fc00007812 */ /* 0x000fe400078ec0ff */
[----:B------:R-:W-:-:S03]  /*00b0*/  SGXT R7, R7, 0x1 ;  /* 0x000000010707781a */ /* 0x000fc60000000200 */
[----:B------:R-:W-:-:S04]  /*00c0*/  IMAD R16, R3, 0x200, R0 ;  /* 0x0000020003107824 */ /* 0x000fc800078e0200 */
[----:B------:R-:W-:Y:S01]  /*00d0*/  VIADD R6, R16, 0x2 ;  /* 0x0000000210067836 */ /* 0x000fe20000000000 */
[CC--:B------:R-:W-:Y:S02]  /*00e0*/  LEA.HI R5, R7.reuse, R16.reuse, RZ, 0x3 ;  /* 0x0000001007057211 */ /* 0x0c0fe400078f18ff */
[----:B------:R-:W-:Y:S02]  /*00f0*/  LEA.HI R2, R7, R16, RZ, 0x6 ;  /* 0x0000001007027211 */ /* 0x000fe400078f30ff */
[----:B------:R-:W-:Y:S02]  /*0100*/  SHF.R.S32.HI R0, RZ, 0x3, R5 ;  /* 0x00000003ff007819 */ /* 0x000fe40000011405 */
[----:B------:R-:W-:Y:S02]  /*0110*/  SHF.R.S32.HI R2, RZ, 0x6, R2 ;  /* 0x00000006ff027819 */ /* 0x000fe40000011402 */
[----:B------:R-:W-:Y:S02]  /*0120*/  LEA.HI R4, R0, R0, RZ, 0x3 ;  /* 0x0000000000047211 */ /* 0x000fe400078f18ff */
[----:B------:R-:W-:-:S02]  /*0130*/  LEA.HI R3, R2, R2, RZ, 0x3 ;  /* 0x0000000202037211 */ /* 0x000fc400078f18ff */
[----:B------:R-:W-:Y:S02]  /*0140*/  LOP3.LUT R9, R4, 0xfffffff8, RZ, 0xc0, !PT ;  /* 0xfffffff804097812 */ /* 0x000fe400078ec0ff */
[----:B------:R-:W-:Y:S02]  /*0150*/  LOP3.LUT R3, R3, 0xfffffff8, RZ, 0xc0, !PT ;  /* 0xfffffff803037812 */ /* 0x000fe400078ec0ff */
[----:B------:R-:W-:Y:S01]  /*0160*/  LOP3.LUT R5, R5, 0xfffffff8, RZ, 0xc0, !PT ;  /* 0xfffffff805057812 */ /* 0x000fe200078ec0ff */
[----:B------:R-:W-:Y:S01]  /*0170*/  IMAD.IADD R0, R0, 0x1, -R9 ;  /* 0x0000000100007824 */ /* 0x000fe200078e0a09 */
[C---:B------:R-:W-:Y:S01]  /*0180*/  LEA.HI R8, R7.reuse, R16, RZ, 0x9 ;  /* 0x0000001007087211 */ /* 0x040fe200078f48ff */
[----:B------:R-:W-:Y:S01]  /*0190*/  IMAD.IADD R4, R2, 0x1, -R3 ;  /* 0x0000000102047824 */ /* 0x000fe200078e0a03 */
[----:B------:R-:W-:Y:S01]  /*01a0*/  LEA.HI R7, R7, R6, RZ, 0x3 ;  /* 0x0000000607077211 */ /* 0x000fe200078f18ff */
[----:B------:R-:W1:Y:S01]  /*01b0*/  LDC.64 R2, c[0x0][0x220] ;  /* 0x00008800ff027b82 */ /* 0x000e620000000a00 */
[----:B------:R-:W-:Y:S01]  /*01c0*/  VIADD R9, R0, 0xfffffffe ;  /* 0xfffffffe00097836 */ /* 0x000fe20000000000 */
[----:B------:R-:W-:Y:S01]  /*01d0*/  SHF.R.S32.HI R8, RZ, 0x9, R8 ;  /* 0x00000009ff087819 */ /* 0x000fe20000011408 */
[----:B------:R-:W-:Y:S01]  /*01e0*/  VIADD R10, R4, 0xfffffffe ;  /* 0xfffffffe040a7836 */ /* 0x000fe20000000000 */
[----:B------:R-:W-:Y:S01]  /*01f0*/  LOP3.LUT R7, R7, 0xfffffff8, RZ, 0xc0, !PT ;  /* 0xfffffff807077812 */ /* 0x000fe200078ec0ff */
[----:B------:R-:W-:-:S03]  /*0200*/  IMAD.IADD R5, R16, 0x1, -R5 ;  /* 0x0000000110057824 */ /* 0x000fc600078e0a05 */
[----:B------:R-:W-:Y:S01]  /*0210*/  LOP3.LUT R10, R10, R9, RZ, 0xfc, !PT ;  /* 0x000000090a0a7212 */ /* 0x000fe200078efcff */
[----:B------:R-:W-:Y:S01]  /*0220*/  VIADD R11, R5, 0xfffffffe ;  /* 0xfffffffe050b7836 */ /* 0x000fe20000000000 */
[----:B------:R-:W-:Y:S01]  /*0230*/  LEA.HI R9, R8, R8, RZ, 0x5 ;  /* 0x0000000808097211 */ /* 0x000fe200078f28ff */
[----:B------:R-:W-:-:S03]  /*0240*/  IMAD.IADD R6, R6, 0x1, -R7 ;  /* 0x0000000106067824 */ /* 0x000fc600078e0a07 */
[----:B------:R-:W-:Y:S01]  /*0250*/  LOP3.LUT R11, R10, R11, RZ, 0xfc, !PT ;  /* 0x0000000b0a0b7212 */ /* 0x000fe200078efcff */
[----:B------:R-:W-:Y:S01]  /*0260*/  VIADD R7, R6, 0xfffffffe ;  /* 0xfffffffe06077836 */ /* 0x000fe20000000000 */
[----:B------:R-:W-:Y:S02]  /*0270*/  LOP3.LUT R9, R9, 0xffffffe0, RZ, 0xc0, !PT ;  /* 0xffffffe009097812 */ /* 0x000fe400078ec0ff */
[----:B------:R-:W-:Y:S02]  /*0280*/  ISETP.GE.U32.AND P1, PT, R11, 0x4, PT ;  /* 0x000000040b00780c */ /* 0x000fe40003f26070 */
[----:B------:R-:W-:Y:S01]  /*0290*/  LOP3.LUT R7, R10, R7, RZ, 0xfc, !PT ;  /* 0x000000070a077212 */ /* 0x000fe200078efcff */
[----:B------:R-:W-:-:S03]  /*02a0*/  IMAD.IADD R21, R8, 0x1, -R9 ;  /* 0x0000000108157824 */ /* 0x000fc600078e0a09 */
[----:B------:R-:W-:Y:S01]  /*02b0*/  ISETP.GE.U32.AND P0, PT, R7, 0x4, PT ;  /* 0x000000040700780c */ /* 0x000fe20003f06070 */
[----:B-1----:R-:W-:-:S06]  /*02c0*/  IMAD.WIDE R2, R21, 0x4, R2 ;  /* 0x0000000415027825 */ /* 0x002fcc00078e0202 */
[----:B------:R-:W2:Y:S04]  /*02d0*/  @!P1 LDG.E.EL R15, desc[UR4][R2.64] ;  /* 0x00000004020f9981 */ /* 0x000ea8000c2e1900 */
[----:B------:R-:W3:Y:S04]  /*02e0*/  @!P1 LDG.E.EL R19, desc[UR4][R2.64] ;  /* 0x0000000402139981 */ /* 0x000ee8000c2e1900 */
[----:B------:R-:W4:Y:S04]  /*02f0*/  @!P0 LDG.E.EL R14, desc[UR4][R2.64] ;  /* 0x00000004020e8981 */ /* 0x000f28000c2e1900 */
[----:B------:R1:W5:Y:S01]  /*0300*/  @!P0 LDG.E.EL R20, desc[UR4][R2.64] ;  /* 0x0000000402148981 */ /* 0x000362000c2e1900 */
[----:B------:R-:W-:Y:S01]  /*0310*/  IMAD.SHL.U32 R7, R8, 0x40, RZ ;  /* 0x0000004008077824 */ /* 0x000fe200078e00ff */
[----:B------:R-:W-:Y:S01]  /*0320*/  SHF.R.S32.HI R10, RZ, 0x1f, R5 ;  /* 0x0000001fff0a7819 */ /* 0x000fe20000011405 */
[----:B------:R-:W-:Y:S01]  /*0330*/  IMAD.SHL.U32 R0, R0, 0x4, RZ ;  /* 0x0000000400007824 */ /* 0x000fe200078e00ff */
[----:B------:R-:W1:Y:S01]  /*0340*/  LDC.64 R8, c[0x0][0x218] ;  /* 0x00008600ff087b82 */ /* 0x000e620000000a00 */
[----:B------:R-:W-:Y:S01]  /*0350*/  IMAD.SHL.U32 R4, R4, 0x10, RZ ;  /* 0x0000001004047824 */ /* 0x000fe200078e00ff */
[----:B------:R-:W-:-:S02]  /*0360*/  SHF.R.S32.HI R12, RZ, 0x1f, R7 ;  /* 0x0000001fff0c7819 */ /* 0x000fc40000011407 */
[CC--:B------:R-:W-:Y:S02]  /*0370*/  IADD3 R11, P2, P3, R0.reuse, R7.reuse, R5 ;  /* 0x00000007000b7210 */ /* 0x0c0fe40007b5e005 */
[----:B------:R-:W-:Y:S02]  /*0380*/  SHF.R.S32.HI R5, RZ, 0x1f, R0 ;  /* 0x0000001fff057819 */ /* 0x000fe40000011400 */
[--C-:B------:R-:W-:Y:S02]  /*0390*/  IADD3 R7, P4, P5, R0, R7, R6.reuse ;  /* 0x0000000700077210 */ /* 0x100fe40007d9e006 */
[----:B------:R-:W-:Y:S02]  /*03a0*/  SHF.R.S32.HI R6, RZ, 0x1f, R6 ;  /* 0x0000001fff067819 */ /* 0x000fe40000011406 */
[----:B-1----:R-:W-:Y:S02]  /*03b0*/  IADD3.X R3, R5, R12, R10, P2, P3 ;  /* 0x0000000c05037210 */ /* 0x002fe400017e640a */
[----:B------:R-:W-:-:S02]  /*03c0*/  SHF.R.S32.HI R0, RZ, 0x1f, R4 ;  /* 0x0000001fff007819 */ /* 0x000fc40000011404 */
[----:B------:R-:W-:Y:S02]  /*03d0*/  IADD3 R2, P2, R4, R11, RZ ;  /* 0x0000000b04027210 */ /* 0x000fe40007f5e0ff */
[----:B------:R-:W-:Y:S01]  /*03e0*/  IADD3.X R5, R5, R12, R6, P4, P5 ;  /* 0x0000000c05057210 */ /* 0x000fe200027ea406 */
[----:B------:R-:W1:Y:S01]  /*03f0*/  LDC.64 R10, c[0x0][0x228] ;  /* 0x00008a00ff0a7b82 */ /* 0x000e620000000a00 */
[----:B------:R-:W-:Y:S01]  /*0400*/  IADD3 R4, P3, R4, R7, RZ ;  /* 0x0000000704047210 */ /* 0x000fe20007f7e0ff */
[----:B------:R-:W-:Y:S01]  /*0410*/  IMAD.X R3, R0, 0x1, R3, P2 ;  /* 0x0000000100037824 */ /* 0x000fe200010e0603 */
[----:B------:R-:W-:-:S03]  /*0420*/  LEA R22, P2, R2, UR6, 0x2 ;  /* 0x0000000602167c11 */ /* 0x000fc6000f8410ff */
[----:B------:R-:W-:Y:S01]  /*0430*/  IMAD.X R5, R0, 0x1, R5, P3 ;  /* 0x0000000100057824 */ /* 0x000fe200018e0605 */
[----:B------:R-:W-:Y:S01]  /*0440*/  LEA.HI.X R23, R2, UR7, R3, 0x2, P2 ;  /* 0x0000000702177c11 */ /* 0x000fe200090f1403 */
[----:B------:R-:W1:Y:S01]  /*0450*/  LDC.64 R6, c[0x0][0x230] ;  /* 0x00008c00ff067b82 */ /* 0x000e620000000a00 */
[C---:B------:R-:W-:Y:S02]  /*0460*/  LEA R12, P2, R4.reuse, UR6, 0x2 ;  /* 0x00000006040c7c11 */ /* 0x040fe4000f8410ff */
[----:B------:R-:W-:Y:S01]  /*0470*/  CS2R R2, SRZ ;  /* 0x0000000000027805 */ /* 0x000fe2000001ff00 */
[----:B------:R-:W-:Y:S01]  /*0480*/  IMAD.MOV.U32 R0, RZ, RZ, RZ ;  /* 0x000000ffff007224 */ /* 0x000fe200078e00ff */
[----:B------:R-:W-:Y:S02]  /*0490*/  LEA.HI.X R13, R4, UR7, R5, 0x2, P2 ;  /* 0x00000007040d7c11 */ /* 0x000fe400090f1405 */
[----:B------:R-:W-:Y:S01]  /*04a0*/  CS2R R4, SRZ ;  /* 0x0000000000047805 */ /* 0x000fe2000001ff00 */
[----:B0-----:R-:W-:Y:S01]  /*04b0*/  IMAD.WIDE R8, R21, 0x4, R8 ;  /* 0x0000000415087825 */ /* 0x001fe200078e0208 */
[----:B------:R0:W5:Y:S03]  /*04c0*/  @!P1 LDG.E.64 R2, desc[UR4][R22.64+-0xa8] ;  /* 0xffff580416029981 */ /* 0x000166000c1e1b00 */
[----:B------:R-:W-:Y:S01]  /*04d0*/  IMAD.MOV.U32 R17, RZ, RZ, RZ ;  /* 0x000000ffff117224 */ /* 0x000fe200078e00ff */
[----:B------:R-:W5:Y:S04]  /*04e0*/  @!P0 LDG.E.EL R0, desc[UR4][R8.64] ;  /* 0x0000000408008981 */ /* 0x000f68000c2e1900 */
[----:B------:R1:W5:Y:S01]  /*04f0*/  @!P0 LDG.E.64 R4, desc[UR4][R12.64+-0xa8] ;  /* 0xffff58040c048981 */ /* 0x000362000c1e1b00 */
[----:B0-----:R-:W-:-:S03]  /*0500*/  CS2R R22, SRZ ;  /* 0x0000000000167805 */ /* 0x001fc6000001ff00 */
[----:B------:R-:W5:Y:S01]  /*0510*/  @!P1 LDG.E.EL R18, desc[UR4][R8.64] ;  /* 0x0000000408129981 */ /* 0x000f62000c2e1900 */
[----:B-1----:R-:W-:-:S03]  /*0520*/  IMAD.WIDE R10, R21, 0x4, R10 ;  /* 0x00000004150a7825 */ /* 0x002fc600078e020a */
[----:B------:R-:W5:Y:S01]  /*0530*/  @!P1 LDG.E.EL R17, desc[UR4][R8.64] ;  /* 0x0000000408119981 */ /* 0x000f62000c2e1900 */
[----:B------:R-:W-:Y:S01]  /*0540*/  CS2R R26, SRZ ;  /* 0x00000000001a7805 */ /* 0x000fe2000001ff00 */
[----:B------:R-:W-:Y:S02]  /*0550*/  IMAD.WIDE R6, R21, 0x4, R6 ;  /* 0x0000000415067825 */ /* 0x000fe400078e0206 */
[----:B------:R-:W5:Y:S01]  /*0560*/  @!P0 LDG.E.EL R23, desc[UR4][R8.64] ;  /* 0x0000000408178981 */ /* 0x000f62000c2e1900 */
[----:B------:R-:W-:Y:S01]  /*0570*/  CS2R R24, SRZ ;  /* 0x0000000000187805 */ /* 0x000fe2000001ff00 */
[----:B------:R-:W-:Y:S01]  /*0580*/  IMAD.MOV.U32 R21, RZ, RZ, RZ ;  /* 0x000000ffff157224 */ /* 0x000fe200078e00ff */
[----:B------:R-:W-:Y:S01]  /*0590*/  CS2R R12, SRZ ;  /* 0x00000000000c7805 */ /* 0x000fe2000001ff00 */
[----:B------:R-:W5:Y:S04]  /*05a0*/  @!P1 LDG.E.EL R26, desc[UR4][R10.64] ;  /* 0x000000040a1a9981 */ /* 0x000f68000c2e1900 */
[----:B------:R-:W5:Y:S04]  /*05b0*/  @!P1 LDG.E.EL R27, desc[UR4][R6.64] ;  /* 0x00000004061b9981 */ /* 0x000f68000c2e1900 */
[----:B------:R-:W5:Y:S04]  /*05c0*/  @!P1 LDG.E.EL R22, desc[UR4][R10.64] ;  /* 0x000000040a169981 */ /* 0x000f68000c2e1900 */
[----:B------:R-:W5:Y:S04]  /*05d0*/  @!P0 LDG.E.EL R25, desc[UR4][R10.64] ;  /* 0x000000040a198981 */ /* 0x000f68000c2e1900 */
[----:B------:R-:W5:Y:S04]  /*05e0*/  @!P0 LDG.E.EL R24, desc[UR4][R10.64] ;  /* 0x000000040a188981 */ /* 0x000f68000c2e1900 */
[----:B------:R-:W5:Y:S04]  /*05f0*/  @!P1 LDG.E.EL R21, desc[UR4][R6.64] ;  /* 0x0000000406159981 */ /* 0x000f68000c2e1900 */
[----:B------:R-:W5:Y:S04]  /*0600*/  @!P0 LDG.E.EL R13, desc[UR4][R6.64] ;  /* 0x00000004060d8981 */ /* 0x000f68000c2e1900 */
[----:B------:R0:W5:Y:S02]  /*0610*/  @!P0 LDG.E.EL R12, desc[UR4][R6.64] ;  /* 0x00000004060c8981 */ /* 0x000164000c2e1900 */
[----:B0-----:R-:W-:Y:S01]  /*0620*/  IMAD.MOV.U32 R7, RZ, RZ, 0x3e800000 ;  /* 0x3e800000ff077424 */ /* 0x001fe200078e00ff */
[----:B--2---:R-:W-:-:S05]  /*0630*/  SEL R15, R15, RZ, !P1 ;  /* 0x000000ff0f0f7207 */ /* 0x004fca0004800000 */
[----:B------:R-:W-:Y:S01]  /*0640*/  FADD R10, R15, 9.9999997473787516356e-06 ;  /* 0x3727c5ac0f0a7421 */ /* 0x000fe20000000000 */
[----:B---3--:R-:W-:Y:S02]  /*0650*/  SEL R8, R19, RZ, !P1 ;  /* 0x000000ff13087207 */ /* 0x008fe40004800000 */
[----:B----4-:R-:W-:-:S03]  /*0660*/  SEL R11, R14, RZ, !P0 ;  /* 0x000000ff0e0b7207 */ /* 0x010fc60004000000 */
[----:B------:R-:W0:Y:S01]  /*0670*/  MUFU.SQRT R10, R10 ;  /* 0x0000000a000a7308 */ /* 0x000e220000002000 */
[----:B------:R-:W-:Y:S01]  /*0680*/  FADD R8, R8, 9.9999997473787516356e-06 ;  /* 0x3727c5ac08087421 */ /* 0x000fe20000000000 */
[----:B------:R-:W-:Y:S01]  /*0690*/  FADD R11, R11, 9.9999997473787516356e-06 ;  /* 0x3727c5ac0b0b7421 */ /* 0x000fe20000000000 */
[----:B-----5:R-:W-:-:S05]  /*06a0*/  SEL R20, R20, RZ, !P0 ;  /* 0x000000ff14147207 */ /* 0x020fca0004000000 */
[----:B------:R-:W1:Y:S01]  /*06b0*/  MUFU.SQRT R14, R8 ;  /* 0x00000008000e7308 */ /* 0x000e620000002000 */
[----:B------:R-:W-:-:S07]  /*06c0*/  FADD R20, R20, 9.9999997473787516356e-06 ;  /* 0x3727c5ac14147421 */ /* 0x000fce0000000000 */
[----:B------:R-:W2:Y:S01]  /*06d0*/  MUFU.SQRT R11, R11 ;  /* 0x0000000b000b7308 */ /* 0x000ea20000002000 */
[C---:B0-----:R-:W-:Y:S02]  /*06e0*/  FSETP.GT.AND P3, PT, R10.reuse, 8.50705917302346158658e+37, PT ;  /* 0x7e8000000a00780b */ /* 0x041fe40003f64000 */
[----:B------:R-:W-:-:S05]  /*06f0*/  FSETP.GEU.AND P6, PT, R10, 1.175494350822287508e-38, PT ;  /* 0x008000000a00780b */ /* 0x000fca0003fce000 */
[----:B------:R-:W0:Y:S01]  /*0700*/  MUFU.SQRT R9, R20 ;  /* 0x0000001400097308 */ /* 0x000e220000002000 */
[----:B-1----:R-:W-:Y:S02]  /*0710*/  FSETP.GT.AND P5, PT, R14, 8.50705917302346158658e+37, PT ;  /* 0x7e8000000e00780b */ /* 0x002fe40003fa4000 */
[----:B------:R-:W-:Y:S02]  /*0720*/  FSEL R15, R7, 1, P3 ;  /* 0x3f800000070f7808 */ /* 0x000fe40001800000 */
[C---:B--2---:R-:W-:Y:S01]  /*0730*/  FSETP.GT.AND P2, PT, R11.reuse, 8.50705917302346158658e+37, PT ;  /* 0x7e8000000b00780b */ /* 0x044fe20003f44000 */
[----:B------:R-:W-:Y:S01]  /*0740*/  @P3 FMUL R10, R10, 0.25 ;  /* 0x3e8000000a0a3820 */ /* 0x000fe20000400000 */
[----:B------:R-:W-:Y:S02]  /*0750*/  FSETP.GEU.AND P3, PT, R11, 1.175494350822287508e-38, PT ;  /* 0x008000000b00780b */ /* 0x000fe40003f6e000 */
[----:B------:R-:W-:Y:S01]  /*0760*/  FSETP.GEU.AND P4, PT, R14, 1.175494350822287508e-38, PT ;  /* 0x008000000e00780b */ /* 0x000fe20003f8e000 */
[----:B------:R-:W-:Y:S01]  /*0770*/  @!P6 FMUL R10, R10, 16777216 ;  /* 0x4b8000000a0ae820 */ /* 0x000fe20000400000 */
[----:B------:R-:W-:Y:S01]  /*0780*/  @!P6 FMUL R15, R15, 16777216 ;  /* 0x4b8000000f0fe820 */ /* 0x000fe20000400000 */
[----:B0-----:R-:W-:-:S02]  /*0790*/  FSETP.GT.AND P6, PT, R9, 8.50705917302346158658e+37, PT ;  /* 0x7e8000000900780b */ /* 0x001fc40003fc4000 */
[----:B------:R-:W0:Y:S01]  /*07a0*/  MUFU.RCP R8, R10 ;  /* 0x0000000a00087308 */ /* 0x000e220000001000 */
[----:B------:R-:W-:Y:S01]  /*07b0*/  @P5 FMUL R14, R14, 0.25 ;  /* 0x3e8000000e0e5820 */ /* 0x000fe20000400000 */
[----:B------:R-:W-:Y:S02]  /*07c0*/  FSEL R19, R7, 1, P5 ;  /* 0x3f80000007137808 */ /* 0x000fe40002800000 */
[----:B------:R-:W-:Y:S01]  /*07d0*/  @P2 FMUL R11, R11, 0.25 ;  /* 0x3e8000000b0b2820 */ /* 0x000fe20000400000 */
[----:B------:R-:W-:-:S03]  /*07e0*/  FSETP.GEU.AND P5, PT, R9, 1.175494350822287508e-38, PT ;  /* 0x008000000900780b */ /* 0x000fc60003fae000 */
[----:B------:R-:W-:Y:S01]  /*07f0*/  @!P3 FMUL R11, R11, 16777216 ;  /* 0x4b8000000b0bb820 */ /* 0x000fe20000400000 */
[----:B------:R-:W-:-:S03]  /*0800*/  @!P4 FMUL R14, R14, 16777216 ;  /* 0x4b8000000e0ec820 */ /* 0x000fc60000400000 */
[----:B------:R-:W1:Y:S01]  /*0810*/  MUFU.RCP R6, R11 ;  /* 0x0000000b00067308 */ /* 0x000e620000001000 */
[----:B------:R-:W-:Y:S01]  /*0820*/  @P6 FMUL R9, R9, 0.25 ;  /* 0x3e80000009096820 */ /* 0x000fe20000400000 */
[----:B0-----:R-:W-:Y:S01]  /*0830*/  FMUL R8, R8, R15 ;  /* 0x0000000f08087220 */ /* 0x001fe20000400000 */
[----:B------:R-:W-:-:S03]  /*0840*/  FSEL R15, R7, 1, P2 ;  /* 0x3f800000070f7808 */ /* 0x000fc60001000000 */
[----:B------:R-:W-:Y:S02]  /*0850*/  @!P5 FMUL R9, R9, 16777216 ;  /* 0x4b8000000909d820 */ /* 0x000fe40000400000 */
[----:B------:R-:W0:Y:S01]  /*0860*/  MUFU.RCP R14, R14 ;  /* 0x0000000e000e7308 */ /* 0x000e220000001000 */
[----:B------:R-:W-:Y:S01]  /*0870*/  @!P3 FMUL R15, R15, 16777216 ;  /* 0x4b8000000f0fb820 */ /* 0x000fe20000400000 */
[----:B------:R-:W-:Y:S01]  /*0880*/  @!P4 FMUL R19, R19, 16777216 ;  /* 0x4b8000001313c820 */ /* 0x000fe20000400000 */
[----:B------:R-:W-:-:S05]  /*0890*/  SEL R4, R4, RZ, !P0 ;  /* 0x000000ff04047207 */ /* 0x000fca0004000000 */
[----:B------:R-:W2:Y:S01]  /*08a0*/  MUFU.RCP R9, R9 ;  /* 0x0000000900097308 */ /* 0x000ea20000001000 */
[----:B-1----:R-:W-:Y:S01]  /*08b0*/  FMUL R6, R6, R15 ;  /* 0x0000000f06067220 */ /* 0x002fe20000400000 */
[----:B------:R-:W-:Y:S02]  /*08c0*/  SEL R15, R0, RZ, !P0 ;  /* 0x000000ff000f7207 */ /* 0x000fe40004000000 */
[----:B------:R-:W-:Y:S02]  /*08d0*/  SEL R11, R3, RZ, !P1 ;  /* 0x000000ff030b7207 */ /* 0x000fe40004800000 */
[----:B------:R-:W-:Y:S01]  /*08e0*/  FSEL R0, R7, 1, P6 ;  /* 0x3f80000007007808 */ /* 0x000fe20003000000 */
[----:B0-----:R-:W-:Y:S01]  /*08f0*/  FMUL R10, R14, R19 ;  /* 0x000000130e0a7220 */ /* 0x001fe20000400000 */
[----:B------:R-:W-:Y:S02]  /*0900*/  SEL R2, R2, RZ, !P1 ;  /* 0x000000ff02027207 */ /* 0x000fe40004800000 */
[----:B------:R-:W-:Y:S01]  /*0910*/  SEL R3, R18, RZ, !P1 ;  /* 0x000000ff12037207 */ /* 0x000fe20004800000 */
[----:B------:R-:W-:Y:S01]  /*0920*/  FADD R15, R4, -R15 ;  /* 0x8000000f040f7221 */ /* 0x000fe20000000000 */
[----:B------:R-:W-:Y:S01]  /*0930*/  SEL R14, R17, RZ, !P1 ;  /* 0x000000ff110e7207 */ /* 0x000fe20004800000 */
[----:B------:R-:W-:Y:S01]  /*0940*/  @!P5 FMUL R0, R0, 16777216 ;  /* 0x4b8000000000d820 */ /* 0x000fe20000400000 */
[----:B------:R-:W-:Y:S01]  /*0950*/  SEL R5, R5, RZ, !P0 ;  /* 0x000000ff05057207 */ /* 0x000fe20004000000 */
[----:B------:R-:W-:Y:S01]  /*0960*/  FADD R7, R2, -R3 ;  /* 0x8000000302077221 */ /* 0x000fe20000000000 */
[----:B------:R-:W-:Y:S01]  /*0970*/  SEL R4, R23, RZ, !P0 ;  /* 0x000000ff17047207 */ /* 0x000fe20004000000 */
[----:B------:R-:W0:Y:S01]  /*0980*/  LDC.64 R2, c[0x0][0x238] ;  /* 0x00008e00ff027b82 */ /* 0x000e220000000a00 */
[----:B------:R-:W-:Y:S01]  /*0990*/  FADD R11, R11, -R14 ;  /* 0x8000000e0b0b7221 */ /* 0x000fe20000000000 */
[----:B--2---:R-:W-:Y:S01]  /*09a0*/  FMUL R9, R9, R0 ;  /* 0x0000000009097220 */ /* 0x004fe20000400000 */
[----:B------:R-:W-:Y:S01]  /*09b0*/  FMUL R8, R8, R7 ;  /* 0x0000000708087220 */ /* 0x000fe20000400000 */
[----:B------:R-:W-:Y:S01]  /*09c0*/  FADD R0, R5, -R4 ;  /* 0x8000000405007221 */ /* 0x000fe20000000000 */
[----:B------:R-:W-:Y:S01]  /*09d0*/  FMUL R10, R10, R11 ;  /* 0x0000000b0a0a7220 */ /* 0x000fe20000400000 */
[----:B------:R-:W-:-:S02]  /*09e0*/  SEL R7, R26, RZ, !P1 ;  /* 0x000000ff1a077207 */ /* 0x000fc40004800000 */
[----:B------:R-:W-:Y:S01]  /*09f0*/  SEL R14, R27, RZ, !P1 ;  /* 0x000000ff1b0e7207 */ /* 0x000fe20004800000 */
[----:B------:R-:W-:Y:S01]  /*0a00*/  FMUL R6, R6, R15 ;  /* 0x0000000f06067220 */ /* 0x000fe20000400000 */
[----:B------:R-:W-:Y:S01]  /*0a10*/  SEL R5, R22, RZ, !P1 ;  /* 0x000000ff16057207 */ /* 0x000fe20004800000 */
[----:B------:R-:W-:Y:S01]  /*0a20*/  FMUL R9, R9, R0 ;  /* 0x0000000009097220 */ /* 0x000fe20000400000 */
[----:B------:R-:W-:Y:S02]  /*0a30*/  SEL R25, R25, RZ, !P0 ;  /* 0x000000ff19197207 */ /* 0x000fe40004000000 */
[----:B------:R-:W-:Y:S02]  /*0a40*/  SEL R11, R24, RZ, !P0 ;  /* 0x000000ff180b7207 */ /* 0x000fe40004000000 */
[----:B------:R-:W-:Y:S02]  /*0a50*/  SEL R4, R21, RZ, !P1 ;  /* 0x000000ff15047207 */ /* 0x000fe40004800000 */
[----:B------:R-:W-:-:S02]  /*0a60*/  SEL R18, R13, RZ, !P0 ;  /* 0x000000ff0d127207 */ /* 0x000fc40004000000 */
[----:B------:R-:W-:Y:S01]  /*0a70*/  SEL R12, R12, RZ, !P0 ;  /* 0x000000ff0c0c7207 */ /* 0x000fe20004000000 */
[----:B------:R-:W-:Y:S01]  /*0a80*/  FFMA R10, R7, R10, R14 ;  /* 0x0000000a070a7223 */ /* 0x000fe2000000000e */
[----:B------:R-:W-:Y:S01]  /*0a90*/  FFMA R8, R5, R8, R4 ;  /* 0x0000000805087223 */ /* 0x000fe20000000004 */
[----:B------:R-:W-:Y:S02]  /*0aa0*/  FFMA R6, R25, R6, R18 ;  /* 0x0000000619067223 */ /* 0x000fe40000000012 */
[----:B------:R-:W-:Y:S01]  /*0ab0*/  FFMA R9, R11, R9, R12 ;  /* 0x000000090b097223 */ /* 0x000fe2000000000c */
[----:B------:R-:W-:Y:S02]  /*0ac0*/  FSETP.GEU.AND P4, PT, R10, RZ, PT ;  /* 0x000000ff0a00720b */ /* 0x000fe40003f8e000 */
[----:B------:R-:W-:Y:S02]  /*0ad0*/  FSETP.GEU.AND P5, PT, R8, RZ, PT ;  /* 0x000000ff0800720b */ /* 0x000fe40003fae000 */
[----:B------:R-:W-:-:S02]  /*0ae0*/  FSETP.GEU.AND P3, PT, R6, RZ, PT ;  /* 0x000000ff0600720b */ /* 0x000fc40003f6e000 */
[C---:B------:R-:W-:Y:S02]  /*0af0*/  FSETP.GEU.AND P2, PT, R9.reuse, RZ, PT ;  /* 0x000000ff0900720b */ /* 0x040fe40003f4e000 */
[----:B------:R-:W-:Y:S02]  /*0b00*/  SEL R10, R10, RZ, P4 ;  /* 0x000000ff0a0a7207 */ /* 0x000fe40002000000 */
[----:B------:R-:W-:Y:S02]  /*0b10*/  SEL R8, R8, RZ, P5 ;  /* 0x000000ff08087207 */ /* 0x000fe40002800000 */
[----:B------:R-:W-:Y:S02]  /*0b20*/  SEL R6, R6, RZ, P3 ;  /* 0x000000ff06067207 */ /* 0x000fe40001800000 */
[----:B------:R-:W-:Y:S01]  /*0b30*/  SEL R11, R9, RZ, P2 ;  /* 0x000000ff090b7207 */ /* 0x000fe20001000000 */
[----:B0-----:R-:W-:Y:S01]  /*0b40*/  IMAD.WIDE R2, R16, 0x4, R2 ;  /* 0x0000000410027825 */ /* 0x001fe200078e0202 */
[----:B------:R-:W-:-:S02]  /*0b50*/  SEL R9, R10, RZ, !P1 ;  /* 0x000000ff0a097207 */ /* 0x000fc40004800000 */
[----:B------:R-:W-:Y:S02]  /*0b60*/  SEL R8, R8, RZ, !P1 ;  /* 0x000000ff08087207 */ /* 0x000fe40004800000 */
[----:B------:R-:W-:Y:S02]  /*0b70*/  SEL R10, R6, RZ, !P0 ;  /* 0x000000ff060a7207 */ /* 0x000fe40004000000 */
[----:B------:R-:W-:-:S05]  /*0b80*/  SEL R11, R11, RZ, !P0 ;  /* 0x000000ff0b0b7207 */ /* 0x000fca0004000000 */
[----:B------:R-:W-:Y:S01]  /*0b90*/  STG.E.128 desc[UR4][R2.64], R8 ;  /* 0x0000000802007986 */ /* 0x000fe2000c101d04 */
[----:B------:R-:W-:Y:S05]  /*0ba0*/  EXIT ;  /* 0x000000000000794d */ /* 0x000fea0003800000 */
.L_x_0:
[----:B------:R-:W-:-:S00]  /*0bb0*/  BRA `(.L_x_0) ;  /* 0xfffffffc00fc7947 */ /* 0x000fc0000383ffff */
[----:B------:R-:W-:-:S00]  /*0bc0*/  NOP ;  /* 0x0000000000007918 */ /* 0x000fc00000000000 */
        /* <DEDUP_REMOVED lines=11> */
.L_x_1:


//--------------------- .nv.global.init           --------------------------
	.section	.nv.global.init,"aw",@progbits
.nv.global.init:
	.type		_$_str,@object
	.size		_$_str,(_$_str_$_2 - _$_str)
_$_str:
        /*0000*/ 	.byte	0x5f, 0x5f, 0x43, 0x55, 0x44, 0x41, 0x5f, 0x46, 0x54, 0x5a, 0x00
	.type		_$_str_$_2,@object
	.size		_$_str_$_2,(.L_1 - _$_str_$_2)
_$_str_$_2:
        /*000b*/ 	.byte	0x5f, 0x5f, 0x43, 0x55, 0x44, 0x41, 0x5f, 0x50, 0x52, 0x45, 0x43, 0x5f, 0x53, 0x51, 0x52, 0x54
        /*001b*/ 	.byte	0x00
.L_1:


//--------------------- .nv.constant0.triton_poi_fused__native_batch_norm_legit_no_training_constant_pad_nd_relu_6 --------------------------
	.section	.nv.constant0.triton_poi_fused__native_batch_norm_legit_no_training_constant_pad_nd_relu_6,"a",@progbits
	.sectionflags	@""
	.align	4
.nv.constant0.triton_poi_fused__native_batch_norm_legit_no_training_constant_pad_nd_relu_6:
	.zero		580
